	.headerflags	@"EF_CUDA_TEXMODE_UNIFIED EF_CUDA_64BIT_ADDRESS EF_CUDA_ACCELERATORS EF_CUDA_SM90 EF_CUDA_VIRTUAL_SM(EF_CUDA_SM90)"
	.elftype	@"ET_EXEC"


//--------------------- .nv.info                  --------------------------
	.section	.nv.info,"",@"SHT_CUDA_INFO"
	.align	4


	//----- nvinfo : EIATTR_REGCOUNT
	.align		4
        /*0000*/ 	.byte	0x04, 0x2f
        /*0002*/ 	.short	(.L_3 - .L_2)
	.align		4
.L_2:
        /*0004*/ 	.word	index@(triton_poi_fused_cat_2)
        /*0008*/ 	.word	0x00000036


	//----- nvinfo : EIATTR_MIN_STACK_SIZE
	.align		4
.L_3:
        /*000c*/ 	.byte	0x04, 0x12
        /*000e*/ 	.short	(.L_5 - .L_4)
	.align		4
.L_4:
        /*0010*/ 	.word	index@(triton_poi_fused_cat_2)
        /*0014*/ 	.word	0x00000000


	//----- nvinfo : EIATTR_FRAME_SIZE
	.align		4
.L_5:
        /*0018*/ 	.byte	0x04, 0x11
        /*001a*/ 	.short	(.L_7 - .L_6)
	.align		4
.L_6:
        /*001c*/ 	.word	index@(triton_poi_fused_cat_2)
        /*0020*/ 	.word	0x00000000


	//----- nvinfo : EIATTR_MIN_STACK_SIZE
	.align		4
.L_7:
        /*0024*/ 	.byte	0x04, 0x12
        /*0026*/ 	.short	(.L_9 - .L_8)
	.align		4
.L_8:
        /*0028*/ 	.word	index@(triton_poi_fused_cat_2)
        /*002c*/ 	.word	0x00000000
.L_9:


//--------------------- .nv.info.triton_poi_fused_cat_2 --------------------------
	.section	.nv.info.triton_poi_fused_cat_2,"",@"SHT_CUDA_INFO"
	.sectionflags	@""
	.align	4


	//----- nvinfo : EIATTR_CUDA_API_VERSION
	.align		4
        /*0000*/ 	.byte	0x04, 0x37
        /*0002*/ 	.short	(.L_11 - .L_10)
.L_10:
        /*0004*/ 	.word	0x0000007c


	//----- nvinfo : EIATTR_KPARAM_INFO
	.align		4
.L_11:
        /*0008*/ 	.byte	0x04, 0x17
        /*000a*/ 	.short	(.L_13 - .L_12)
.L_12:
        /*000c*/ 	.word	0x00000000
        /*0010*/ 	.short	0x0015
        /*0012*/ 	.short	0x00a8
        /*0014*/ 	.byte	0x00, 0xf0, 0x11, 0x00


	//----- nvinfo : EIATTR_KPARAM_INFO
	.align		4
.L_13:
        /*0018*/ 	.byte	0x04, 0x17
        /*001a*/ 	.short	(.L_15 - .L_14)
.L_14:
        /*001c*/ 	.word	0x00000000
        /*0020*/ 	.short	0x0014
        /*0022*/ 	.short	0x00a0
        /*0024*/ 	.byte	0x00, 0xf4, 0x21, 0x00


	//----- nvinfo : EIATTR_KPARAM_INFO
	.align		4
.L_15:
        /*0028*/ 	.byte	0x04, 0x17
        /*002a*/ 	.short	(.L_17 - .L_16)
.L_16:
        /*002c*/ 	.word	0x00000000
        /*0030*/ 	.short	0x0013
        /*0032*/ 	.short	0x0098
        /*0034*/ 	.byte	0x00, 0xf4, 0x21, 0x00


	//----- nvinfo : EIATTR_KPARAM_INFO
	.align		4
.L_17:
        /*0038*/ 	.byte	0x04, 0x17
        /*003a*/ 	.short	(.L_19 - .L_18)
.L_18:
        /*003c*/ 	.word	0x00000000
        /*0040*/ 	.short	0x0012
        /*0042*/ 	.short	0x0090
        /*0044*/ 	.byte	0x00, 0xf4, 0x21, 0x00


	//----- nvinfo : EIATTR_KPARAM_INFO
	.align		4
.L_19:
        /*0048*/ 	.byte	0x04, 0x17
        /*004a*/ 	.short	(.L_21 - .L_20)
.L_20:
        /*004c*/ 	.word	0x00000000
        /*0050*/ 	.short	0x0011
        /*0052*/ 	.short	0x0088
        /*0054*/ 	.byte	0x00, 0xf4, 0x21, 0x00


	//----- nvinfo : EIATTR_KPARAM_INFO
	.align		4
.L_21:
        /*0058*/ 	.byte	0x04, 0x17
        /*005a*/ 	.short	(.L_23 - .L_22)
.L_22:
        /*005c*/ 	.word	0x00000000
        /*0060*/ 	.short	0x0010
        /*0062*/ 	.short	0x0080
        /*0064*/ 	.byte	0x00, 0xf4, 0x21, 0x00


	//----- nvinfo : EIATTR_KPARAM_INFO
	.align		4
.L_23:
        /*0068*/ 	.byte	0x04, 0x17
        /*006a*/ 	.short	(.L_25 - .L_24)
.L_24:
        /*006c*/ 	.word	0x00000000
        /*0070*/ 	.short	0x000f
        /*0072*/ 	.short	0x0078
        /*0074*/ 	.byte	0x00, 0xf4, 0x21, 0x00


	//----- nvinfo : EIATTR_KPARAM_INFO
	.align		4
.L_25:
        /*0078*/ 	.byte	0x04, 0x17
        /*007a*/ 	.short	(.L_27 - .L_26)
.L_26:
        /*007c*/ 	.word	0x00000000
        /*0080*/ 	.short	0x000e
        /*0082*/ 	.short	0x0070
        /*0084*/ 	.byte	0x00, 0xf4, 0x21, 0x00


	//----- nvinfo : EIATTR_KPARAM_INFO
	.align		4
.L_27:
        /*0088*/ 	.byte	0x04, 0x17
        /*008a*/ 	.short	(.L_29 - .L_28)
.L_28:
        /*008c*/ 	.word	0x00000000
        /*0090*/ 	.short	0x000d
        /*0092*/ 	.short	0x0068
        /*0094*/ 	.byte	0x00, 0xf4, 0x21, 0x00


	//----- nvinfo : EIATTR_KPARAM_INFO
	.align		4
.L_29:
        /*0098*/ 	.byte	0x04, 0x17
        /*009a*/ 	.short	(.L_31 - .L_30)
.L_30:
        /*009c*/ 	.word	0x00000000
        /*00a0*/ 	.short	0x000c
        /*00a2*/ 	.short	0x0060
        /*00a4*/ 	.byte	0x00, 0xf4, 0x21, 0x00


	//----- nvinfo : EIATTR_KPARAM_INFO
	.align		4
.L_31:
        /*00a8*/ 	.byte	0x04, 0x17
        /*00aa*/ 	.short	(.L_33 - .L_32)
.L_32:
        /*00ac*/ 	.word	0x00000000
        /*00b0*/ 	.short	0x000b
        /*00b2*/ 	.short	0x0058
        /*00b4*/ 	.byte	0x00, 0xf4, 0x21, 0x00


	//----- nvinfo : EIATTR_KPARAM_INFO
	.align		4
.L_33:
        /*00b8*/ 	.byte	0x04, 0x17
        /*00ba*/ 	.short	(.L_35 - .L_34)
.L_34:
        /*00bc*/ 	.word	0x00000000
        /*00c0*/ 	.short	0x000a
        /*00c2*/ 	.short	0x0050
        /*00c4*/ 	.byte	0x00, 0xf4, 0x21, 0x00


	//----- nvinfo : EIATTR_KPARAM_INFO
	.align		4
.L_35:
        /*00c8*/ 	.byte	0x04, 0x17
        /*00ca*/ 	.short	(.L_37 - .L_36)
.L_36:
        /*00cc*/ 	.word	0x00000000
        /*00d0*/ 	.short	0x0009
        /*00d2*/ 	.short	0x0048
        /*00d4*/ 	.byte	0x00, 0xf4, 0x21, 0x00


	//----- nvinfo : EIATTR_KPARAM_INFO
	.align		4
.L_37:
        /*00d8*/ 	.byte	0x04, 0x17
        /*00da*/ 	.short	(.L_39 - .L_38)
.L_38:
        /*00dc*/ 	.word	0x00000000
        /*00e0*/ 	.short	0x0008
        /*00e2*/ 	.short	0x0040
        /*00e4*/ 	.byte	0x00, 0xf4, 0x21, 0x00


	//----- nvinfo : EIATTR_KPARAM_INFO
	.align		4
.L_39:
        /*00e8*/ 	.byte	0x04, 0x17
        /*00ea*/ 	.short	(.L_41 - .L_40)
.L_40:
        /*00ec*/ 	.word	0x00000000
        /*00f0*/ 	.short	0x0007
        /*00f2*/ 	.short	0x0038
        /*00f4*/ 	.byte	0x00, 0xf4, 0x21, 0x00


	//----- nvinfo : EIATTR_KPARAM_INFO
	.align		4
.L_41:
        /*00f8*/ 	.byte	0x04, 0x17
        /*00fa*/ 	.short	(.L_43 - .L_42)
.L_42:
        /*00fc*/ 	.word	0x00000000
        /*0100*/ 	.short	0x0006
        /*0102*/ 	.short	0x0030
        /*0104*/ 	.byte	0x00, 0xf4, 0x21, 0x00


	//----- nvinfo : EIATTR_KPARAM_INFO
	.align		4
.L_43:
        /*0108*/ 	.byte	0x04, 0x17
        /*010a*/ 	.short	(.L_45 - .L_44)
.L_44:
        /*010c*/ 	.word	0x00000000
        /*0110*/ 	.short	0x0005
        /*0112*/ 	.short	0x0028
        /*0114*/ 	.byte	0x00, 0xf4, 0x21, 0x00


	//----- nvinfo : EIATTR_KPARAM_INFO
	.align		4
.L_45:
        /*0118*/ 	.byte	0x04, 0x17
        /*011a*/ 	.short	(.L_47 - .L_46)
.L_46:
        /*011c*/ 	.word	0x00000000
        /*0120*/ 	.short	0x0004
        /*0122*/ 	.short	0x0020
        /*0124*/ 	.byte	0x00, 0xf4, 0x21, 0x00


	//----- nvinfo : EIATTR_KPARAM_INFO
	.align		4
.L_47:
        /*0128*/ 	.byte	0x04, 0x17
        /*012a*/ 	.short	(.L_49 - .L_48)
.L_48:
        /*012c*/ 	.word	0x00000000
        /*0130*/ 	.short	0x0003
        /*0132*/ 	.short	0x0018
        /*0134*/ 	.byte	0x00, 0xf4, 0x21, 0x00


	//----- nvinfo : EIATTR_KPARAM_INFO
	.align		4
.L_49:
        /*0138*/ 	.byte	0x04, 0x17
        /*013a*/ 	.short	(.L_51 - .L_50)
.L_50:
        /*013c*/ 	.word	0x00000000
        /*0140*/ 	.short	0x0002
        /*0142*/ 	.short	0x0010
        /*0144*/ 	.byte	0x00, 0xf4, 0x21, 0x00


	//----- nvinfo : EIATTR_KPARAM_INFO
	.align		4
.L_51:
        /*0148*/ 	.byte	0x04, 0x17
        /*014a*/ 	.short	(.L_53 - .L_52)
.L_52:
        /*014c*/ 	.word	0x00000000
        /*0150*/ 	.short	0x0001
        /*0152*/ 	.short	0x0008
        /*0154*/ 	.byte	0x00, 0xf4, 0x21, 0x00


	//----- nvinfo : EIATTR_KPARAM_INFO
	.align		4
.L_53:
        /*0158*/ 	.byte	0x04, 0x17
        /*015a*/ 	.short	(.L_55 - .L_54)
.L_54:
        /*015c*/ 	.word	0x00000000
        /*0160*/ 	.short	0x0000
        /*0162*/ 	.short	0x0000
        /*0164*/ 	.byte	0x00, 0xf4, 0x21, 0x00


	//----- nvinfo : EIATTR_SPARSE_MMA_MASK
	.align		4
.L_55:
        /*0168*/ 	.byte	0x03, 0x50
        /*016a*/ 	.short	0x0000


	//----- nvinfo : EIATTR_MAXREG_COUNT
	.align		4
        /*016c*/ 	.byte	0x03, 0x1b
        /*016e*/ 	.short	0x00ff


	//----- nvinfo : EIATTR_EXIT_INSTR_OFFSETS
	.align		4
        /*0170*/ 	.byte	0x04, 0x1c
        /*0172*/ 	.short	(.L_57 - .L_56)


	//   ....[0]....
.L_56:
        /*0174*/ 	.word	0x00001390


	//   ....[1]....
        /*0178*/ 	.word	0x000013b0


	//----- nvinfo : EIATTR_REQNTID
	.align		4
.L_57:
        /*017c*/ 	.byte	0x04, 0x10
        /*017e*/ 	.short	(.L_59 - .L_58)
.L_58:
        /*0180*/ 	.word	0x00000080
        /*0184*/ 	.word	0x00000001
        /*0188*/ 	.word	0x00000001


	//----- nvinfo : EIATTR_CBANK_PARAM_SIZE
	.align		4
.L_59:
        /*018c*/ 	.byte	0x03, 0x19
        /*018e*/ 	.short	0x00ac


	//----- nvinfo : EIATTR_PARAM_CBANK
	.align		4
        /*0190*/ 	.byte	0x04, 0x0a
        /*0192*/ 	.short	(.L_61 - .L_60)
	.align		4
.L_60:
        /*0194*/ 	.word	index@(.nv.constant0.triton_poi_fused_cat_2)
        /*0198*/ 	.short	0x0210
        /*019a*/ 	.short	0x00ac


	//----- nvinfo : EIATTR_SW_WAR
	.align		4
.L_61:
        /*019c*/ 	.byte	0x04, 0x36
        /*019e*/ 	.short	(.L_63 - .L_62)
.L_62:
        /*01a0*/ 	.word	0x00000008
.L_63:


//--------------------- .nv.callgraph             --------------------------
	.section	.nv.callgraph,"",@"SHT_CUDA_CALLGRAPH"
	.align	4
	.sectionentsize	8
	.align		4
        /*0000*/ 	.word	0x00000000
	.align		4
        /*0004*/ 	.word	0xffffffff
	.align		4
        /*0008*/ 	.word	0x00000000
	.align		4
        /*000c*/ 	.word	0xfffffffe
	.align		4
        /*0010*/ 	.word	0x00000000
	.align		4
        /*0014*/ 	.word	0xfffffffd
	.align		4
        /*0018*/ 	.word	0x00000000
	.align		4
        /*001c*/ 	.word	0xfffffffc


//--------------------- .nv.constant4             --------------------------
	.section	.nv.constant4,"a",@progbits
	.align	8
	.align		8
.nv.constant4:
        /*0000*/ 	.dword	_$_str
	.align		8
        /*0008*/ 	.dword	_$_str_$_2


//--------------------- .text.triton_poi_fused_cat_2 --------------------------
	.section	.text.triton_poi_fused_cat_2,"ax",@progbits
	.align	128
        .global         triton_poi_fused_cat_2
        .type           triton_poi_fused_cat_2,@function
        .size           triton_poi_fused_cat_2,(.L_x_1 - triton_poi_fused_cat_2)
        .other          triton_poi_fused_cat_2,@"STO_CUDA_ENTRY STV_DEFAULT"
triton_poi_fused_cat_2:
.text.triton_poi_fused_cat_2:
[----:B------:R-:W0:Y:S01]  /*0000*/  LDC R1, c[0x0][0x28] ;  /* 0x00000a00ff017b82 */ /* 0x000e220000000800 */
[----:B------:R-:W1:Y:S07]  /*0010*/  S2R R0, SR_TID.X ;  /* 0x0000000000007919 */ /* 0x000e6e0000002100 */
[----:B------:R-:W2:Y:S01]  /*0020*/  LDC.64 R6, c[0x0][0x220] ;  /* 0x00008800ff067b82 */ /* 0x000ea20000000a00 */
[----:B------:R-:W-:Y:S01]  /*0030*/  ULDC.64 UR4, c[0x0][0x208] ;  /* 0x0000820000047ab9 */ /* 0x000fe20000000a00 */
[----:B------:R-:W3:Y:S01]  /*0040*/  S2R R3, SR_CTAID.X ;  /* 0x0000000000037919 */ /* 0x000ee20000002500 */
[----:B------:R-:W-:-:S05]  /*0050*/  IMAD.MOV.U32 R4, RZ, RZ, RZ ;  /* 0x000000ffff047224 */ /* 0x000fca00078e00ff */
[----:B------:R-:W4:Y:S08]  /*0060*/  LDC.64 R12, c[0x0][0x260] ;  /* 0x00009800ff0c7b82 */ /* 0x000f300000000a00 */
[----:B------:R-:W5:Y:S08]  /*0070*/  LDC.64 R16, c[0x0][0x270] ;  /* 0x00009c00ff107b82 */ /* 0x000f700000000a00 */
[----:B------:R-:W4:Y:S01]  /*0080*/  LDC.64 R14, c[0x0][0x268] ;  /* 0x00009a00ff0e7b82 */ /* 0x000f220000000a00 */
[----:B-1----:R-:W-:-:S07]  /*0090*/  IMAD.SHL.U32 R0, R0, 0x2, RZ ;  /* 0x0000000200007824 */ /* 0x002fce00078e00ff */
[----:B------:R-:W1:Y:S01]  /*00a0*/  LDC.64 R18, c[0x0][0x278] ;  /* 0x00009e00ff127b82 */ /* 0x000e620000000a00 */
[----:B------:R-:W-:-:S07]  /*00b0*/  LOP3.LUT R0, R0, 0xfe, RZ, 0xc0, !PT ;  /* 0x000000fe00007812 */ /* 0x000fce00078ec0ff */
[----:B------:R-:W1:Y:S01]  /*00c0*/  LDC.64 R10, c[0x0][0x280] ;  /* 0x0000a000ff0a7b82 */ /* 0x000e620000000a00 */
[----:B---3--:R-:W-:-:S05]  /*00d0*/  IMAD R3, R3, 0x100, R0 ;  /* 0x0000010003037824 */ /* 0x008fca00078e0200 */
[----:B------:R-:W-:Y:S01]  /*00e0*/  SHF.R.S32.HI R38, RZ, 0x1f, R3 ;  /* 0x0000001fff267819 */ /* 0x000fe20000011403 */
[----:B------:R-:W-:Y:S01]  /*00f0*/  IMAD.MOV.U32 R39, RZ, RZ, RZ ;  /* 0x000000ffff277224 */ /* 0x000fe200078e00ff */
[----:B------:R-:W-:Y:S01]  /*0100*/  CS2R R20, SRZ ;  /* 0x0000000000147805 */ /* 0x000fe2000001ff00 */
[----:B------:R-:W-:Y:S01]  /*0110*/  IMAD.MOV.U32 R42, RZ, RZ, RZ ;  /* 0x000000ffff2a7224 */ /* 0x000fe200078e00ff */
[----:B------:R-:W-:Y:S01]  /*0120*/  LEA.HI R0, R38, R3, RZ, 0x4 ;  /* 0x0000000326007211 */ /* 0x000fe200078f20ff */
[----:B------:R-:W-:Y:S01]  /*0130*/  IMAD.MOV.U32 R22, RZ, RZ, RZ ;  /* 0x000000ffff167224 */ /* 0x000fe200078e00ff */
[----:B------:R-:W-:Y:S01]  /*0140*/  CS2R R28, SRZ ;  /* 0x00000000001c7805 */ /* 0x000fe2000001ff00 */
[----:B------:R-:W-:Y:S01]  /*0150*/  IMAD.MOV.U32 R31, RZ, RZ, RZ ;  /* 0x000000ffff1f7224 */ /* 0x000fe200078e00ff */
[----:B------:R-:W-:Y:S01]  /*0160*/  SHF.R.S32.HI R5, RZ, 0x4, R0 ;  /* 0x00000004ff057819 */ /* 0x000fe20000011400 */
[----:B------:R-:W3:Y:S03]  /*0170*/  LDC.64 R24, c[0x0][0x248] ;  /* 0x00009200ff187b82 */ /* 0x000ee60000000a00 */
[----:B------:R-:W-:-:S04]  /*0180*/  LEA.HI R2, R5, R5, RZ, 0x4 ;  /* 0x0000000505027211 */ /* 0x000fc800078f20ff */
[----:B------:R-:W-:Y:S01]  /*0190*/  LOP3.LUT R2, R2, 0xfffffff0, RZ, 0xc0, !PT ;  /* 0xfffffff002027812 */ /* 0x000fe200078ec0ff */
[----:B------:R-:W-:Y:S01]  /*01a0*/  IMAD.MOV.U32 R33, RZ, RZ, 0x3e800000 ;  /* 0x3e800000ff217424 */ /* 0x000fe200078e00ff */
[----:B------:R-:W-:Y:S01]  /*01b0*/  CS2R R34, SRZ ;  /* 0x0000000000227805 */ /* 0x000fe2000001ff00 */
[----:B------:R-:W1:Y:S02]  /*01c0*/  LDC.64 R26, c[0x0][0x298] ;  /* 0x0000a600ff1a7b82 */ /* 0x000e640000000a00 */
[----:B------:R-:W-:Y:S02]  /*01d0*/  IMAD.IADD R5, R5, 0x1, -R2 ;  /* 0x0000000105057824 */ /* 0x000fe400078e0a02 */
[----:B------:R-:W-:Y:S02]  /*01e0*/  IMAD.MOV.U32 R2, RZ, RZ, RZ ;  /* 0x000000ffff027224 */ /* 0x000fe400078e00ff */
[C---:B--2---:R-:W-:Y:S01]  /*01f0*/  IMAD.WIDE R6, R5.reuse, 0x4, R6 ;  /* 0x0000000405067825 */ /* 0x044fe200078e0206 */
[----:B------:R-:W-:Y:S01]  /*0200*/  ISETP.GE.AND P0, PT, R5, 0x4, PT ;  /* 0x000000040500780c */ /* 0x000fe20003f06270 */
[----:B------:R-:W2:Y:S03]  /*0210*/  LDC.64 R44, c[0x0][0x230] ;  /* 0x00008c00ff2c7b82 */ /* 0x000ea60000000a00 */
[----:B------:R-:W-:Y:S01]  /*0220*/  ISETP.LT.AND P1, PT, R3, 0x400, !P0 ;  /* 0x000004000300780c */ /* 0x000fe20004721270 */
[----:B------:R-:W-:-:S04]  /*0230*/  IMAD.MOV.U32 R32, RZ, RZ, RZ ;  /* 0x000000ffff207224 */ /* 0x000fc800078e00ff */
[----:B------:R-:W2:Y:S08]  /*0240*/  LDC.64 R46, c[0x0][0x240] ;  /* 0x00009000ff2e7b82 */ /* 0x000eb00000000a00 */
[----:B------:R-:W2:Y:S01]  /*0250*/  @P1 LDG.E.EL R2, desc[UR4][R6.64] ;  /* 0x0000000406021981 */ /* 0x000ea2000c2e1900 */
[----:B------:R-:W2:Y:S03]  /*0260*/  LDC.64 R48, c[0x0][0x228] ;  /* 0x00008a00ff307b82 */ /* 0x000ea60000000a00 */
[----:B------:R1:W2:Y:S01]  /*0270*/  @P1 LDG.E.EL R4, desc[UR4][R6.64] ;  /* 0x0000000406041981 */ /* 0x0002a2000c2e1900 */
[----:B------:R-:W-:Y:S01]  /*0280*/  LEA.HI R38, R38, R3, RZ, 0x8 ;  /* 0x0000000326267211 */ /* 0x000fe200078f40ff */
[----:B-----5:R-:W-:Y:S01]  /*0290*/  IMAD.WIDE R16, R5, 0x4, R16 ;  /* 0x0000000405107825 */ /* 0x020fe200078e0210 */
[----:B------:R-:W-:-:S02]  /*02a0*/  LOP3.LUT R0, R0, 0xfffffff0, RZ, 0xc0, !PT ;  /* 0xfffffff000007812 */ /* 0x000fc400078ec0ff */
[----:B------:R-:W-:Y:S02]  /*02b0*/  SHF.R.S32.HI R43, RZ, 0x8, R38 ;  /* 0x00000008ff2b7819 */ /* 0x000fe40000011426 */
[----:B------:R-:W-:Y:S01]  /*02c0*/  LOP3.LUT R9, R5, 0xfffffffc, RZ, 0xc0, !PT ;  /* 0xfffffffc05097812 */ /* 0x000fe200078ec0ff */
[----:B------:R-:W-:-:S03]  /*02d0*/  IMAD.IADD R0, R3, 0x1, -R0 ;  /* 0x0000000103007824 */ /* 0x000fc600078e0a00 */
[----:B------:R-:W-:Y:S01]  /*02e0*/  ISETP.NE.AND P0, PT, R9, 0x8, PT ;  /* 0x000000080900780c */ /* 0x000fe20003f05270 */
[----:B------:R-:W-:-:S03]  /*02f0*/  IMAD R0, R43, 0x40, R0 ;  /* 0x000000402b007824 */ /* 0x000fc600078e0200 */
[----:B------:R-:W-:Y:S01]  /*0300*/  ISETP.LT.AND P2, PT, R3, 0x400, !P0 ;  /* 0x000004000300780c */ /* 0x000fe20004741270 */
[C---:B------:R-:W-:Y:S02]  /*0310*/  IMAD R8, R5.reuse, 0x10, R0 ;  /* 0x0000001005087824 */ /* 0x040fe400078e0200 */
[----:B0---4-:R-:W-:-:S04]  /*0320*/  IMAD.WIDE R14, R5, 0x4, R14 ;  /* 0x00000004050e7825 */ /* 0x011fc800078e020e */
[----:B-1----:R-:W-:-:S04]  /*0330*/  IMAD.WIDE R18, R5, 0x4, R18 ;  /* 0x0000000405127825 */ /* 0x002fc800078e0212 */
[----:B------:R-:W-:Y:S01]  /*0340*/  IMAD.WIDE R10, R5, 0x4, R10 ;  /* 0x00000004050a7825 */ /* 0x000fe200078e020a */
[----:B------:R-:W-:Y:S01]  /*0350*/  ISETP.NE.AND P6, PT, R9, 0x4, PT ;  /* 0x000000040900780c */ /* 0x000fe20003fc5270 */
[----:B------:R-:W4:Y:S01]  /*0360*/  @P2 LDG.E.EL R39, desc[UR4][R16.64+-0x20] ;  /* 0xffffe00410272981 */ /* 0x000f22000c2e1900 */
[----:B------:R-:W-:Y:S01]  /*0370*/  P2R R36, PR, RZ, 0x1 ;  /* 0x00000001ff247803 */ /* 0x000fe20000000000 */
[----:B------:R-:W-:Y:S02]  /*0380*/  VIADD R7, R8, 0xffffff80 ;  /* 0xffffff8008077836 */ /* 0x000fe40000000000 */
[----:B------:R-:W5:Y:S02]  /*0390*/  @P2 LDG.E.EL R42, desc[UR4][R16.64+-0x20] ;  /* 0xffffe004102a2981 */ /* 0x000f64000c2e1900 */
[----:B------:R-:W-:Y:S01]  /*03a0*/  IMAD.WIDE R12, R7, 0x4, R12 ;  /* 0x00000004070c7825 */ /* 0x000fe200078e020c */
[----:B------:R-:W-:Y:S01]  /*03b0*/  CS2R R6, SRZ ;  /* 0x0000000000067805 */ /* 0x000fe2000001ff00 */
[----:B------:R-:W4:Y:S04]  /*03c0*/  @P2 LDG.E.EL R20, desc[UR4][R14.64+-0x20] ;  /* 0xffffe0040e142981 */ /* 0x000f28000c2e1900 */
[----:B------:R0:W4:Y:S04]  /*03d0*/  @P2 LDG.E.EL R22, desc[UR4][R14.64+-0x20] ;  /* 0xffffe0040e162981 */ /* 0x000128000c2e1900 */
[----:B------:R-:W4:Y:S04]  /*03e0*/  @P2 LDG.E.64 R6, desc[UR4][R12.64] ;  /* 0x000000040c062981 */ /* 0x000f28000c1e1b00 */
[----:B------:R-:W4:Y:S04]  /*03f0*/  @P2 LDG.E.EL R28, desc[UR4][R18.64+-0x20] ;  /* 0xffffe004121c2981 */ /* 0x000f28000c2e1900 */
[----:B------:R1:W4:Y:S04]  /*0400*/  @P2 LDG.E.EL R21, desc[UR4][R18.64+-0x20] ;  /* 0xffffe00412152981 */ /* 0x000328000c2e1900 */
[----:B------:R-:W4:Y:S04]  /*0410*/  @P2 LDG.E.EL R29, desc[UR4][R10.64+-0x20] ;  /* 0xffffe0040a1d2981 */ /* 0x000f28000c2e1900 */
[----:B------:R1:W5:Y:S01]  /*0420*/  @P2 LDG.E.EL R31, desc[UR4][R10.64+-0x20] ;  /* 0xffffe0040a1f2981 */ /* 0x000362000c2e1900 */
[C---:B---3--:R-:W-:Y:S01]  /*0430*/  IMAD.WIDE R24, R5.reuse, 0x4, R24 ;  /* 0x0000000405187825 */ /* 0x048fe200078e0218 */
[C---:B------:R-:W-:Y:S01]  /*0440*/  ISETP.GT.AND P0, PT, R5.reuse, 0xb, PT ;  /* 0x0000000b0500780c */ /* 0x040fe20003f04270 */
[----:B0-----:R-:W0:Y:S02]  /*0450*/  LDC.64 R14, c[0x0][0x218] ;  /* 0x00008600ff0e7b82 */ /* 0x001e240000000a00 */
[----:B------:R-:W-:Y:S01]  /*0460*/  IMAD.WIDE R26, R5, 0x4, R26 ;  /* 0x00000004051a7825 */ /* 0x000fe200078e021a */
[----:B--2---:R-:W-:-:S02]  /*0470*/  SEL R0, R2, RZ, P1 ;  /* 0x000000ff02007207 */ /* 0x004fc40000800000 */
[----:B------:R-:W-:-:S03]  /*0480*/  SEL R4, R4, RZ, P1 ;  /* 0x000000ff04047207 */ /* 0x000fc60000800000 */
[----:B------:R-:W-:-:S04]  /*0490*/  FADD R0, R0, 9.9999997473787516356e-06 ;  /* 0x3727c5ac00007421 */ /* 0x000fc80000000000 */
[----:B------:R-:W2:Y:S01]  /*04a0*/  MUFU.SQRT R37, R0 ;  /* 0x0000000000257308 */ /* 0x000ea20000002000 */
[----:B------:R-:W-:-:S07]  /*04b0*/  FADD R4, R4, 9.9999997473787516356e-06 ;  /* 0x3727c5ac04047421 */ /* 0x000fce0000000000 */
[----:B------:R-:W3:Y:S01]  /*04c0*/  MUFU.SQRT R30, R4 ;  /* 0x00000004001e7308 */ /* 0x000ee20000002000 */
[C---:B--2---:R-:W-:Y:S02]  /*04d0*/  FSETP.GT.AND P5, PT, R37.reuse, 8.50705917302346158658e+37, PT ;  /* 0x7e8000002500780b */ /* 0x044fe40003fa4000 */
[----:B------:R-:W-:Y:S02]  /*04e0*/  FSETP.GEU.AND P4, PT, R37, 1.175494350822287508e-38, PT ;  /* 0x008000002500780b */ /* 0x000fe40003f8e000 */
[----:B---3--:R-:W-:Y:S02]  /*04f0*/  FSETP.GT.AND P3, PT, R30, 8.50705917302346158658e+37, PT ;  /* 0x7e8000001e00780b */ /* 0x008fe40003f64000 */
[----:B------:R-:W-:-:S07]  /*0500*/  FSEL R41, R33, 1, P5 ;  /* 0x3f80000021297808 */ /* 0x000fce0002800000 */
[----:B------:R-:W-:Y:S02]  /*0510*/  @P5 FMUL R37, R37, 0.25 ;  /* 0x3e80000025255820 */ /* 0x000fe40000400000 */
[----:B------:R-:W-:Y:S02]  /*0520*/  @!P4 FMUL R41, R41, 16777216 ;  /* 0x4b8000002929c820 */ /* 0x000fe40000400000 */
[----:B------:R-:W-:Y:S01]  /*0530*/  @!P4 FMUL R37, R37, 16777216 ;  /* 0x4b8000002525c820 */ /* 0x000fe20000400000 */
[C---:B------:R-:W-:Y:S02]  /*0540*/  FSETP.GEU.AND P4, PT, R30.reuse, 1.175494350822287508e-38, PT ;  /* 0x008000001e00780b */ /* 0x040fe40003f8e000 */
[----:B------:R-:W-:Y:S01]  /*0550*/  FSEL R23, R33, 1, P3 ;  /* 0x3f80000021177808 */ /* 0x000fe20001800000 */
[----:B------:R-:W-:Y:S01]  /*0560*/  @P3 FMUL R30, R30, 0.25 ;  /* 0x3e8000001e1e3820 */ /* 0x000fe20000400000 */
[----:B------:R-:W-:-:S13]  /*0570*/  ISETP.LT.AND P3, PT, R3, 0x400, !P6 ;  /* 0x000004000300780c */ /* 0x000fda0007761270 */
[----:B------:R-:W2:Y:S01]  /*0580*/  @P3 LDG.E.EL R35, desc[UR4][R24.64+-0x10] ;  /* 0xfffff00418233981 */ /* 0x000ea2000c2e1900 */
[----:B----4-:R-:W-:Y:S02]  /*0590*/  SEL R17, R6, RZ, P2 ;  /* 0x000000ff06117207 */ /* 0x010fe40001000000 */
[----:B------:R-:W-:Y:S02]  /*05a0*/  SEL R2, R7, RZ, P2 ;  /* 0x000000ff07027207 */ /* 0x000fe40001000000 */
[----:B------:R-:W-:Y:S02]  /*05b0*/  SEL R39, R39, RZ, P2 ;  /* 0x000000ff27277207 */ /* 0x000fe40001000000 */
[----:B-----5:R-:W-:Y:S02]  /*05c0*/  SEL R42, R42, RZ, P2 ;  /* 0x000000ff2a2a7207 */ /* 0x020fe40001000000 */
[----:B-1----:R-:W-:Y:S02]  /*05d0*/  SEL R18, R20, RZ, P2 ;  /* 0x000000ff14127207 */ /* 0x002fe40001000000 */
[----:B------:R-:W-:-:S02]  /*05e0*/  SEL R13, R22, RZ, P2 ;  /* 0x000000ff160d7207 */ /* 0x000fc40001000000 */
[----:B------:R-:W-:Y:S02]  /*05f0*/  SEL R19, R28, RZ, P2 ;  /* 0x000000ff1c137207 */ /* 0x000fe40001000000 */
[----:B------:R-:W-:Y:S02]  /*0600*/  SEL R21, R21, RZ, P2 ;  /* 0x000000ff15157207 */ /* 0x000fe40001000000 */
[----:B------:R-:W-:Y:S02]  /*0610*/  SEL R10, R29, RZ, P2 ;  /* 0x000000ff1d0a7207 */ /* 0x000fe40001000000 */
[----:B------:R-:W-:Y:S01]  /*0620*/  SEL R16, R31, RZ, P2 ;  /* 0x000000ff1f107207 */ /* 0x000fe20001000000 */
[----:B------:R-:W1:Y:S01]  /*0630*/  LDC.64 R28, c[0x0][0x250] ;  /* 0x00009400ff1c7b82 */ /* 0x000e620000000a00 */
[----:B------:R-:W-:Y:S01]  /*0640*/  ISETP.LT.AND P2, PT, R3, 0x400, P0 ;  /* 0x000004000300780c */ /* 0x000fe20000741270 */
[----:B------:R-:W-:-:S06]  /*0650*/  IMAD.MOV.U32 R31, RZ, RZ, RZ ;  /* 0x000000ffff1f7224 */ /* 0x000fcc00078e00ff */
[----:B------:R3:W4:Y:S06]  /*0660*/  @P3 LDG.E.EL R31, desc[UR4][R24.64+-0x10] ;  /* 0xfffff004181f3981 */ /* 0x00072c000c2e1900 */
[----:B------:R-:W5:Y:S04]  /*0670*/  @P2 LDG.E.EL R32, desc[UR4][R26.64+-0x30] ;  /* 0xffffd0041a202981 */ /* 0x000f68000c2e1900 */
[----:B------:R0:W4:Y:S01]  /*0680*/  @P2 LDG.E.EL R34, desc[UR4][R26.64+-0x30] ;  /* 0xffffd0041a222981 */ /* 0x000122000c2e1900 */
[----:B---3--:R-:W3:Y:S01]  /*0690*/  LDC.64 R24, c[0x0][0x258] ;  /* 0x00009600ff187b82 */ /* 0x008ee20000000a00 */
[----:B------:R-:W-:Y:S01]  /*06a0*/  CS2R R6, SRZ ;  /* 0x0000000000067805 */ /* 0x000fe2000001ff00 */
[----:B------:R-:W-:-:S02]  /*06b0*/  IMAD.MOV.U32 R12, RZ, RZ, RZ ;  /* 0x000000ffff0c7224 */ /* 0x000fc400078e00ff */
[----:B0-----:R-:W-:-:S04]  /*06c0*/  IMAD.WIDE R14, R5, 0x4, R14 ;  /* 0x00000004050e7825 */ /* 0x001fc800078e020e */
[----:B------:R-:W-:Y:S01]  /*06d0*/  IMAD.MOV.U32 R11, RZ, RZ, RZ ;  /* 0x000000ffff0b7224 */ /* 0x000fe200078e00ff */
[----:B------:R-:W4:Y:S01]  /*06e0*/  @P1 LDG.E.EL R6, desc[UR4][R14.64] ;  /* 0x000000040e061981 */ /* 0x000f22000c2e1900 */
[C---:B------:R-:W-:Y:S01]  /*06f0*/  IMAD.WIDE R44, R5.reuse, 0x4, R44 ;  /* 0x00000004052c7825 */ /* 0x040fe200078e022c */
[----:B------:R-:W0:Y:S02]  /*0700*/  LDC.64 R26, c[0x0][0x290] ;  /* 0x0000a400ff1a7b82 */ /* 0x000e240000000a00 */
[----:B------:R1:W4:Y:S02]  /*0710*/  @P1 LDG.E.EL R12, desc[UR4][R14.64] ;  /* 0x000000040e0c1981 */ /* 0x000324000c2e1900 */
[C---:B-1----:R-:W-:Y:S02]  /*0720*/  IMAD.WIDE R28, R5.reuse, 0x4, R28 ;  /* 0x00000004051c7825 */ /* 0x042fe400078e021c */
[----:B------:R-:W4:Y:S04]  /*0730*/  @P1 LDG.E.EL R11, desc[UR4][R44.64] ;  /* 0x000000042c0b1981 */ /* 0x000f28000c2e1900 */
[----:B------:R1:W4:Y:S01]  /*0740*/  @P1 LDG.E.EL R7, desc[UR4][R44.64] ;  /* 0x000000042c071981 */ /* 0x000322000c2e1900 */
[----:B------:R-:W-:Y:S01]  /*0750*/  CS2R R14, SRZ ;  /* 0x00000000000e7805 */ /* 0x000fe2000001ff00 */
[----:B---3--:R-:W-:-:S05]  /*0760*/  IMAD.WIDE R24, R5, 0x4, R24 ;  /* 0x0000000405187825 */ /* 0x008fca00078e0218 */
[----:B------:R-:W3:Y:S01]  /*0770*/  @P3 LDG.E.EL R14, desc[UR4][R28.64+-0x10] ;  /* 0xfffff0041c0e3981 */ /* 0x000ee2000c2e1900 */
[----:B-1----:R-:W-:-:S03]  /*0780*/  CS2R R44, SRZ ;  /* 0x00000000002c7805 */ /* 0x002fc6000001ff00 */
[----:B------:R1:W3:Y:S04]  /*0790*/  @P3 LDG.E.EL R15, desc[UR4][R28.64+-0x10] ;  /* 0xfffff0041c0f3981 */ /* 0x0002e8000c2e1900 */
[----:B------:R-:W3:Y:S04]  /*07a0*/  @P3 LDG.E.EL R44, desc[UR4][R24.64+-0x10] ;  /* 0xfffff004182c3981 */ /* 0x000ee8000c2e1900 */
[----:B------:R-:W3:Y:S01]  /*07b0*/  @P3 LDG.E.EL R45, desc[UR4][R24.64+-0x10] ;  /* 0xfffff004182d3981 */ /* 0x000ee2000c2e1900 */
[----:B-1----:R-:W1:Y:S01]  /*07c0*/  LDC.64 R28, c[0x0][0x2a0] ;  /* 0x0000a800ff1c7b82 */ /* 0x002e620000000a00 */
[----:B------:R-:W-:-:S02]  /*07d0*/  IMAD.MOV.U32 R22, RZ, RZ, RZ ;  /* 0x000000ffff167224 */ /* 0x000fc400078e00ff */
[----:B------:R-:W-:Y:S02]  /*07e0*/  IMAD.MOV.U32 R20, RZ, RZ, RZ ;  /* 0x000000ffff147224 */ /* 0x000fe400078e00ff */
[----:B------:R-:W-:-:S04]  /*07f0*/  IMAD.WIDE R46, R5, 0x4, R46 ;  /* 0x00000004052e7825 */ /* 0x000fc800078e022e */
[----:B------:R-:W-:Y:S01]  /*0800*/  IMAD.MOV.U32 R4, RZ, RZ, RZ ;  /* 0x000000ffff047224 */ /* 0x000fe200078e00ff */
[----:B------:R-:W3:Y:S01]  /*0810*/  @P3 LDG.E.EL R22, desc[UR4][R46.64+-0x10] ;  /* 0xfffff0042e163981 */ /* 0x000ee2000c2e1900 */
[----:B------:R-:W-:Y:S02]  /*0820*/  IMAD.MOV.U32 R0, RZ, RZ, RZ ;  /* 0x000000ffff007224 */ /* 0x000fe400078e00ff */
[C---:B------:R-:W-:Y:S01]  /*0830*/  IMAD.WIDE R48, R5.reuse, 0x4, R48 ;  /* 0x0000000405307825 */ /* 0x040fe200078e0230 */
[----:B------:R0:W3:Y:S03]  /*0840*/  @P3 LDG.E.EL R20, desc[UR4][R46.64+-0x10] ;  /* 0xfffff0042e143981 */ /* 0x0000e6000c2e1900 */
[C---:B0-----:R-:W-:Y:S01]  /*0850*/  IMAD.WIDE R26, R5.reuse, 0x4, R26 ;  /* 0x00000004051a7825 */ /* 0x041fe200078e021a */
[----:B------:R-:W3:Y:S04]  /*0860*/  @P1 LDG.E.EL R4, desc[UR4][R48.64] ;  /* 0x0000000430041981 */ /* 0x000ee8000c2e1900 */
[----:B------:R0:W3:Y:S01]  /*0870*/  @P1 LDG.E.EL R0, desc[UR4][R48.64] ;  /* 0x0000000430001981 */ /* 0x0000e2000c2e1900 */
[----:B------:R-:W-:Y:S01]  /*0880*/  CS2R R46, SRZ ;  /* 0x00000000002e7805 */ /* 0x000fe2000001ff00 */
[----:B-1----:R-:W-:-:S05]  /*0890*/  IMAD.WIDE R28, R5, 0x4, R28 ;  /* 0x00000004051c7825 */ /* 0x002fca00078e021c */
[----:B------:R-:W3:Y:S01]  /*08a0*/  @P2 LDG.E.EL R46, desc[UR4][R26.64+-0x30] ;  /* 0xffffd0041a2e2981 */ /* 0x000ee2000c2e1900 */
[----:B0-----:R-:W-:-:S03]  /*08b0*/  CS2R R48, SRZ ;  /* 0x0000000000307805 */ /* 0x001fc6000001ff00 */
[----:B------:R-:W3:Y:S04]  /*08c0*/  @P2 LDG.E.EL R47, desc[UR4][R26.64+-0x30] ;  /* 0xffffd0041a2f2981 */ /* 0x000ee8000c2e1900 */
[----:B------:R-:W3:Y:S04]  /*08d0*/  @P2 LDG.E.EL R49, desc[UR4][R28.64+-0x30] ;  /* 0xffffd0041c312981 */ /* 0x000ee8000c2e1900 */
[----:B------:R0:W3:Y:S02]  /*08e0*/  @P2 LDG.E.EL R48, desc[UR4][R28.64+-0x30] ;  /* 0xffffd0041c302981 */ /* 0x0000e4000c2e1900 */
[----:B0-----:R-:W0:Y:S01]  /*08f0*/  MUFU.RCP R28, R37 ;  /* 0x00000025001c7308 */ /* 0x001e220000001000 */
[----:B------:R-:W-:Y:S01]  /*0900*/  @!P4 FMUL R30, R30, 16777216 ;  /* 0x4b8000001e1ec820 */ /* 0x000fe20000400000 */
[----:B------:R-:W-:Y:S01]  /*0910*/  @!P4 FMUL R23, R23, 16777216 ;  /* 0x4b8000001717c820 */ /* 0x000fe20000400000 */
[----:B0-----:R-:W-:-:S05]  /*0920*/  FMUL R41, R28, R41 ;  /* 0x000000291c297220 */ /* 0x001fca0000400000 */
[----:B------:R-:W0:Y:S01]  /*0930*/  MUFU.RCP R30, R30 ;  /* 0x0000001e001e7308 */ /* 0x000e220000001000 */
[----:B------:R-:W-:Y:S01]  /*0940*/  P2R R40, PR, RZ, 0x2 ;  /* 0x00000002ff287803 */ /* 0x000fe20000000000 */
[----:B0-----:R-:W-:Y:S01]  /*0950*/  FMUL R23, R30, R23 ;  /* 0x000000171e177220 */ /* 0x001fe20000400000 */
[----:B------:R-:W-:-:S05]  /*0960*/  FADD R30, R42, 9.9999997473787516356e-06 ;  /* 0x3727c5ac2a1e7421 */ /* 0x000fca0000000000 */
[----:B------:R-:W-:Y:S01]  /*0970*/  MUFU.SQRT R42, R30 ;  /* 0x0000001e002a7308 */ /* 0x000fe20000002000 */
[----:B--2---:R-:W-:-:S05]  /*0980*/  SEL R24, R35, RZ, P3 ;  /* 0x000000ff23187207 */ /* 0x004fca0001800000 */
[----:B------:R-:W-:-:S04]  /*0990*/  FADD R24, R24, 9.9999997473787516356e-06 ;  /* 0x3727c5ac18187421 */ /* 0x000fc80000000000 */
[----:B------:R-:W0:Y:S02]  /*09a0*/  MUFU.SQRT R25, R24 ;  /* 0x0000001800197308 */ /* 0x000e240000002000 */
[C---:B0-----:R-:W-:Y:S02]  /*09b0*/  FSETP.GT.AND P5, PT, R25.reuse, 8.50705917302346158658e+37, PT ;  /* 0x7e8000001900780b */ /* 0x041fe40003fa4000 */
[----:B------:R-:W-:Y:S02]  /*09c0*/  FSETP.GEU.AND P6, PT, R25, 1.175494350822287508e-38, PT ;  /* 0x008000001900780b */ /* 0x000fe40003fce000 */
[----:B-----5:R-:W-:-:S05]  /*09d0*/  SEL R27, R32, RZ, P2 ;  /* 0x000000ff201b7207 */ /* 0x020fca0001000000 */
[----:B------:R-:W-:-:S04]  /*09e0*/  FADD R27, R27, 9.9999997473787516356e-06 ;  /* 0x3727c5ac1b1b7421 */ /* 0x000fc80000000000 */
[----:B------:R-:W-:Y:S01]  /*09f0*/  @P5 FMUL R25, R25, 0.25 ;  /* 0x3e80000019195820 */ /* 0x000fe20000400000 */
[----:B------:R-:W0:Y:S01]  /*0a00*/  MUFU.SQRT R35, R27 ;  /* 0x0000001b00237308 */ /* 0x000e220000002000 */
[----:B----4-:R-:W-:Y:S02]  /*0a10*/  SEL R31, R31, RZ, P3 ;  /* 0x000000ff1f1f7207 */ /* 0x010fe40001800000 */
[----:B------:R-:W-:Y:S01]  /*0a20*/  @!P6 FMUL R25, R25, 16777216 ;  /* 0x4b8000001919e820 */ /* 0x000fe20000400000 */
[----:B------:R-:W-:Y:S02]  /*0a30*/  SEL R34, R34, RZ, P2 ;  /* 0x000000ff22227207 */ /* 0x000fe40001000000 */
[----:B------:R-:W-:-:S03]  /*0a40*/  FADD R37, R31, 9.9999997473787516356e-06 ;  /* 0x3727c5ac1f257421 */ /* 0x000fc60000000000 */
[----:B------:R-:W-:Y:S01]  /*0a50*/  FADD R28, R34, 9.9999997473787516356e-06 ;  /* 0x3727c5ac221c7421 */ /* 0x000fe20000000000 */
[----:B------:R-:W1:Y:S01]  /*0a60*/  MUFU.RCP R31, R25 ;  /* 0x00000019001f7308 */ /* 0x000e620000001000 */
[----:B------:R-:W-:Y:S02]  /*0a70*/  FSEL R26, R33, 1, P5 ;  /* 0x3f800000211a7808 */ /* 0x000fe40002800000 */
[----:B0-----:R-:W-:-:S05]  /*0a80*/  FSETP.GT.AND P4, PT, R35, 8.50705917302346158658e+37, PT ;  /* 0x7e8000002300780b */ /* 0x001fca0003f84000 */
[----:B------:R-:W0:Y:S01]  /*0a90*/  MUFU.SQRT R32, R28 ;  /* 0x0000001c00207308 */ /* 0x000e220000002000 */
[----:B------:R-:W-:Y:S01]  /*0aa0*/  @!P6 FMUL R26, R26, 16777216 ;  /* 0x4b8000001a1ae820 */ /* 0x000fe20000400000 */
[----:B------:R-:W-:Y:S02]  /*0ab0*/  FSETP.GEU.AND P0, PT, R35, 1.175494350822287508e-38, PT ;  /* 0x008000002300780b */ /* 0x000fe40003f0e000 */
[----:B------:R-:W-:Y:S01]  /*0ac0*/  FSEL R24, R33, 1, P4 ;  /* 0x3f80000021187808 */ /* 0x000fe20002000000 */
[----:B-1----:R-:W-:Y:S01]  /*0ad0*/  FMUL R31, R31, R26 ;  /* 0x0000001a1f1f7220 */ /* 0x002fe20000400000 */
[----:B------:R-:W-:Y:S02]  /*0ae0*/  FADD R26, R39, 9.9999997473787516356e-06 ;  /* 0x3727c5ac271a7421 */ /* 0x000fe40000000000 */
[----:B------:R-:W1:Y:S01]  /*0af0*/  MUFU.SQRT R29, R37 ;  /* 0x00000025001d7308 */ /* 0x000e620000002000 */
[----:B------:R-:W-:Y:S01]  /*0b00*/  @P4 FMUL R35, R35, 0.25 ;  /* 0x3e80000023234820 */ /* 0x000fe20000400000 */
[----:B0-----:R-:W-:-:S06]  /*0b10*/  FSETP.GT.AND P4, PT, R32, 8.50705917302346158658e+37, PT ;  /* 0x7e8000002000780b */ /* 0x001fcc0003f84000 */
[----:B------:R-:W0:Y:S01]  /*0b20*/  MUFU.SQRT R39, R26 ;  /* 0x0000001a00277308 */ /* 0x000e220000002000 */
[----:B------:R-:W-:Y:S02]  /*0b30*/  FSETP.GEU.AND P1, PT, R32, 1.175494350822287508e-38, PT ;  /* 0x008000002000780b */ /* 0x000fe40003f2e000 */
[----:B------:R-:W-:-:S04]  /*0b40*/  FSEL R34, R33, 1, P4 ;  /* 0x3f80000021227808 */ /* 0x000fc80002000000 */
[----:B------:R-:W-:Y:S01]  /*0b50*/  @P4 FMUL R32, R32, 0.25 ;  /* 0x3e80000020204820 */ /* 0x000fe20000400000 */
[----:B-1----:R-:W-:Y:S02]  /*0b60*/  FSETP.GT.AND P4, PT, R29, 8.50705917302346158658e+37, PT ;  /* 0x7e8000001d00780b */ /* 0x002fe40003f84000 */
[----:B0-----:R-:W-:Y:S02]  /*0b70*/  FSETP.GT.AND P5, PT, R39, 8.50705917302346158658e+37, PT ;  /* 0x7e8000002700780b */ /* 0x001fe40003fa4000 */
[----:B------:R-:W-:Y:S02]  /*0b80*/  P2R R27, PR, RZ, 0x1 ;  /* 0x00000001ff1b7803 */ /* 0x000fe40000000000 */
[----:B------:R-:W-:Y:S02]  /*0b90*/  FSETP.GEU.AND P0, PT, R29, 1.175494350822287508e-38, PT ;  /* 0x008000001d00780b */ /* 0x000fe40003f0e000 */
[C---:B------:R-:W-:Y:S02]  /*0ba0*/  FSEL R28, R33.reuse, 1, P4 ;  /* 0x3f800000211c7808 */ /* 0x040fe40002000000 */
[----:B------:R-:W-:-:S03]  /*0bb0*/  FSEL R37, R33, 1, P5 ;  /* 0x3f80000021257808 */ /* 0x000fc60002800000 */
[----:B------:R-:W-:Y:S01]  /*0bc0*/  @P4 FMUL R29, R29, 0.25 ;  /* 0x3e8000001d1d4820 */ /* 0x000fe20000400000 */
[C---:B------:R-:W-:Y:S01]  /*0bd0*/  FSETP.GEU.AND P4, PT, R39.reuse, 1.175494350822287508e-38, PT ;  /* 0x008000002700780b */ /* 0x040fe20003f8e000 */
[----:B------:R-:W-:Y:S01]  /*0be0*/  @P5 FMUL R39, R39, 0.25 ;  /* 0x3e80000027275820 */ /* 0x000fe20000400000 */
[C---:B------:R-:W-:Y:S02]  /*0bf0*/  FSETP.GT.AND P5, PT, R42.reuse, 8.50705917302346158658e+37, PT ;  /* 0x7e8000002a00780b */ /* 0x040fe40003fa4000 */
[----:B------:R-:W-:Y:S02]  /*0c00*/  FSETP.GEU.AND P6, PT, R42, 1.175494350822287508e-38, PT ;  /* 0x008000002a00780b */ /* 0x000fe40003fce000 */
[----:B------:R-:W-:-:S09]  /*0c10*/  FSEL R25, R33, 1, P5 ;  /* 0x3f80000021197808 */ /* 0x000fd20002800000 */
[----:B------:R-:W-:Y:S01]  /*0c20*/  @P5 FMUL R42, R42, 0.25 ;  /* 0x3e8000002a2a5820 */ /* 0x000fe20000400000 */
[----:B------:R-:W-:Y:S01]  /*0c30*/  ISETP.NE.AND P5, PT, R27, RZ, PT ;  /* 0x000000ff1b00720c */ /* 0x000fe20003fa5270 */
[----:B------:R-:W-:-:S04]  /*0c40*/  @!P4 FMUL R39, R39, 16777216 ;  /* 0x4b8000002727c820 */ /* 0x000fc80000400000 */
[----:B------:R-:W0:Y:S01]  /*0c50*/  MUFU.RCP R26, R39 ;  /* 0x00000027001a7308 */ /* 0x000e220000001000 */
[----:B------:R-:W-:-:S07]  /*0c60*/  @!P4 FMUL R37, R37, 16777216 ;  /* 0x4b8000002525c820 */ /* 0x000fce0000400000 */
[----:B------:R-:W-:Y:S01]  /*0c70*/  @!P5 FMUL R35, R35, 16777216 ;  /* 0x4b8000002323d820 */ /* 0x000fe20000400000 */
[----:B------:R-:W-:-:S05]  /*0c80*/  @!P0 FMUL R29, R29, 16777216 ;  /* 0x4b8000001d1d8820 */ /* 0x000fca0000400000 */
[----:B------:R-:W1:Y:S01]  /*0c90*/  MUFU.RCP R35, R35 ;  /* 0x0000002300237308 */ /* 0x000e620000001000 */
[----:B0-----:R-:W-:Y:S02]  /*0ca0*/  FMUL R37, R26, R37 ;  /* 0x000000251a257220 */ /* 0x001fe40000400000 */
[----:B------:R-:W0:Y:S01]  /*0cb0*/  LDC.64 R26, c[0x0][0x2a8] ;  /* 0x0000aa00ff1a7b82 */ /* 0x000e220000000a00 */
[----:B------:R-:W-:-:S04]  /*0cc0*/  @!P5 FMUL R24, R24, 16777216 ;  /* 0x4b8000001818d820 */ /* 0x000fc80000400000 */
[----:B------:R-:W2:Y:S01]  /*0cd0*/  MUFU.RCP R29, R29 ;  /* 0x0000001d001d7308 */ /* 0x000ea20000001000 */
[----:B------:R-:W-:Y:S01]  /*0ce0*/  @!P1 FMUL R32, R32, 16777216 ;  /* 0x4b80000020209820 */ /* 0x000fe20000400000 */
[----:B------:R-:W-:Y:S01]  /*0cf0*/  LOP3.LUT R38, R38, 0xffffff00, RZ, 0xc0, !PT ;  /* 0xffffff0026267812 */ /* 0x000fe200078ec0ff */
[----:B------:R-:W-:Y:S01]  /*0d00*/  @!P0 FMUL R28, R28, 16777216 ;  /* 0x4b8000001c1c8820 */ /* 0x000fe20000400000 */
[----:B-1----:R-:W-:-:S04]  /*0d10*/  FMUL R39, R35, R24 ;  /* 0x0000001823277220 */ /* 0x002fc80000400000 */
[----:B------:R-:W1:Y:S01]  /*0d20*/  MUFU.RCP R35, R32 ;  /* 0x0000002000237308 */ /* 0x000e620000001000 */
[----:B------:R-:W-:Y:S02]  /*0d30*/  IMAD.IADD R38, R3, 0x1, -R38 ;  /* 0x0000000103267824 */ /* 0x000fe400078e0a26 */
[----:B------:R-:W-:Y:S01]  /*0d40*/  @!P6 FMUL R42, R42, 16777216 ;  /* 0x4b8000002a2ae820 */ /* 0x000fe20000400000 */
[----:B--2---:R-:W-:Y:S02]  /*0d50*/  FMUL R30, R29, R28 ;  /* 0x0000001c1d1e7220 */ /* 0x004fe40000400000 */
[----:B------:R-:W2:Y:S01]  /*0d60*/  LDC.64 R28, c[0x0][0x238] ;  /* 0x00008e00ff1c7b82 */ /* 0x000ea20000000a00 */
[----:B------:R-:W-:Y:S01]  /*0d70*/  @!P1 FMUL R34, R34, 16777216 ;  /* 0x4b80000022229820 */ /* 0x000fe20000400000 */
[----:B------:R-:W-:Y:S01]  /*0d80*/  ISETP.NE.AND P0, PT, R36, RZ, PT ;  /* 0x000000ff2400720c */ /* 0x000fe20003f05270 */
[----:B------:R-:W-:Y:S02]  /*0d90*/  IMAD R43, R43, 0x40, R38 ;  /* 0x000000402b2b7824 */ /* 0x000fe400078e0226 */
[----:B------:R-:W-:Y:S01]  /*0da0*/  IMAD.MOV.U32 R36, RZ, RZ, RZ ;  /* 0x000000ffff247224 */ /* 0x000fe200078e00ff */
[----:B------:R-:W4:Y:S01]  /*0db0*/  MUFU.RCP R38, R42 ;  /* 0x0000002a00267308 */ /* 0x000f220000001000 */
[----:B------:R-:W-:-:S02]  /*0dc0*/  IMAD.MOV.U32 R33, RZ, RZ, RZ ;  /* 0x000000ffff217224 */ /* 0x000fc400078e00ff */
[----:B0-----:R-:W-:Y:S01]  /*0dd0*/  IMAD.WIDE R26, R5, 0x4, R26 ;  /* 0x00000004051a7825 */ /* 0x001fe200078e021a */
[----:B------:R-:W-:-:S03]  /*0de0*/  ISETP.NE.AND P1, PT, R40, RZ, PT ;  /* 0x000000ff2800720c */ /* 0x000fc60003f25270 */
[----:B-1----:R-:W-:Y:S02]  /*0df0*/  FMUL R40, R35, R34 ;  /* 0x0000002223287220 */ /* 0x002fe40000400000 */
[----:B------:R-:W0:Y:S01]  /*0e00*/  LDC.64 R34, c[0x0][0x288] ;  /* 0x0000a200ff227b82 */ /* 0x000e220000000a00 */
[----:B------:R-:W5:Y:S04]  /*0e10*/  @P2 LDG.E.EL R36, desc[UR4][R26.64+-0x30] ;  /* 0xffffd0041a242981 */ /* 0x000f68000c2e1900 */
[----:B------:R1:W5:Y:S01]  /*0e20*/  @P2 LDG.E.EL R33, desc[UR4][R26.64+-0x30] ;  /* 0xffffd0041a212981 */ /* 0x000362000c2e1900 */
[----:B------:R-:W-:Y:S02]  /*0e30*/  @!P6 FMUL R25, R25, 16777216 ;  /* 0x4b8000001919e820 */ /* 0x000fe40000400000 */
[----:B-1----:R-:W1:Y:S02]  /*0e40*/  LDC.64 R26, c[0x0][0x210] ;  /* 0x00008400ff1a7b82 */ /* 0x002e640000000a00 */
[----:B----4-:R-:W-:Y:S01]  /*0e50*/  FMUL R38, R38, R25 ;  /* 0x0000001926267220 */ /* 0x010fe20000400000 */
[----:B------:R-:W-:-:S04]  /*0e60*/  VIADD R25, R8, 0xffffffc0 ;  /* 0xffffffc008197836 */ /* 0x000fc80000000000 */
[----:B--2---:R-:W-:Y:S01]  /*0e70*/  IMAD.WIDE R28, R25, 0x4, R28 ;  /* 0x00000004191c7825 */ /* 0x004fe200078e021c */
[----:B------:R-:W-:-:S03]  /*0e80*/  CS2R R24, SRZ ;  /* 0x0000000000187805 */ /* 0x000fc6000001ff00 */
[----:B------:R-:W-:-:S03]  /*0e90*/  VIADD R51, R8, 0xffffff40 ;  /* 0xffffff4008337836 */ /* 0x000fc60000000000 */
[----:B------:R2:W4:Y:S01]  /*0ea0*/  @P3 LDG.E.64 R24, desc[UR4][R28.64] ;  /* 0x000000041c183981 */ /* 0x000522000c1e1b00 */
[----:B0-----:R-:W-:Y:S01]  /*0eb0*/  IMAD.WIDE R34, R51, 0x4, R34 ;  /* 0x0000000433227825 */ /* 0x001fe200078e0222 */
[----:B--2---:R-:W-:-:S03]  /*0ec0*/  CS2R R28, SRZ ;  /* 0x00000000001c7805 */ /* 0x004fc6000001ff00 */
[----:B-1----:R-:W-:Y:S01]  /*0ed0*/  IMAD.WIDE R42, R43, 0x4, R26 ;  /* 0x000000042b2a7825 */ /* 0x002fe200078e021a */
[----:B------:R-:W-:Y:S02]  /*0ee0*/  CS2R R26, SRZ ;  /* 0x00000000001a7805 */ /* 0x000fe4000001ff00 */
[----:B------:R-:W2:Y:S04]  /*0ef0*/  @P2 LDG.E.64 R28, desc[UR4][R34.64] ;  /* 0x00000004221c2981 */ /* 0x000ea8000c1e1b00 */
[----:B------:R-:W2:Y:S01]  /*0f00*/  @P1 LDG.E.64 R26, desc[UR4][R42.64] ;  /* 0x000000042a1a1981 */ /* 0x000ea2000c1e1b00 */
[----:B------:R-:W-:Y:S01]  /*0f10*/  FADD R18, R17, -R18 ;  /* 0x8000001211127221 */ /* 0x000fe20000000000 */
[----:B------:R-:W-:Y:S01]  /*0f20*/  FADD R13, R2, -R13 ;  /* 0x8000000d020d7221 */ /* 0x000fe20000000000 */
[----:B---3--:R-:W-:-:S02]  /*0f30*/  SEL R17, R22, RZ, P3 ;  /* 0x000000ff16117207 */ /* 0x008fc40001800000 */
[----:B------:R-:W-:Y:S01]  /*0f40*/  SEL R20, R20, RZ, P3 ;  /* 0x000000ff14147207 */ /* 0x000fe20001800000 */
[----:B------:R-:W-:Y:S01]  /*0f50*/  FMUL R18, R37, R18 ;  /* 0x0000001225127220 */ /* 0x000fe20000400000 */
[----:B------:R-:W-:-:S03]  /*0f60*/  FMUL R38, R38, R13 ;  /* 0x0000000d26267220 */ /* 0x000fc60000400000 */
[----:B------:R-:W-:Y:S01]  /*0f70*/  FFMA R10, R19, R18, R10 ;  /* 0x00000012130a7223 */ /* 0x000fe2000000000a */
[----:B------:R-:W-:Y:S02]  /*0f80*/  SEL R19, R46, RZ, P2 ;  /* 0x000000ff2e137207 */ /* 0x000fe40001000000 */
[----:B------:R-:W-:Y:S02]  /*0f90*/  SEL R14, R14, RZ, P3 ;  /* 0x000000ff0e0e7207 */ /* 0x000fe40001800000 */
[----:B------:R-:W-:Y:S02]  /*0fa0*/  SEL R49, R49, RZ, P2 ;  /* 0x000000ff31317207 */ /* 0x000fe40001000000 */
[----:B------:R-:W-:Y:S02]  /*0fb0*/  SEL R48, R48, RZ, P2 ;  /* 0x000000ff30307207 */ /* 0x000fe40001000000 */
[----:B------:R-:W-:Y:S02]  /*0fc0*/  SEL R15, R15, RZ, P3 ;  /* 0x000000ff0f0f7207 */ /* 0x000fe40001800000 */
[----:B------:R-:W-:Y:S01]  /*0fd0*/  SEL R18, R45, RZ, P3 ;  /* 0x000000ff2d127207 */ /* 0x000fe20001800000 */
[----:B------:R-:W-:Y:S01]  /*0fe0*/  FFMA R16, R21, R38, R16 ;  /* 0x0000002615107223 */ /* 0x000fe20000000010 */
[----:B------:R-:W-:-:S02]  /*0ff0*/  ISETP.GT.AND P5, PT, R5, 0xb, PT ;  /* 0x0000000b0500780c */ /* 0x000fc40003fa4270 */
[----:B------:R-:W-:Y:S02]  /*1000*/  SEL R12, R12, RZ, P1 ;  /* 0x000000ff0c0c7207 */ /* 0x000fe40000800000 */
[----:B-----5:R-:W-:Y:S02]  /*1010*/  SEL R33, R33, RZ, P2 ;  /* 0x000000ff21217207 */ /* 0x020fe40001000000 */
[----:B----4-:R-:W-:Y:S02]  /*1020*/  SEL R2, R24, RZ, P3 ;  /* 0x000000ff18027207 */ /* 0x010fe40001800000 */
[----:B------:R-:W-:-:S03]  /*1030*/  SEL R25, R25, RZ, P3 ;  /* 0x000000ff19197207 */ /* 0x000fc60001800000 */
[----:B------:R-:W-:Y:S02]  /*1040*/  FADD R2, R2, -R17 ;  /* 0x8000001102027221 */ /* 0x000fe40000000000 */
[----:B------:R-:W-:Y:S01]  /*1050*/  FADD R13, R25, -R20 ;  /* 0x80000014190d7221 */ /* 0x000fe20000000000 */
[----:B------:R-:W-:Y:S01]  /*1060*/  SEL R17, R44, RZ, P3 ;  /* 0x000000ff2c117207 */ /* 0x000fe20001800000 */
[----:B------:R-:W-:Y:S02]  /*1070*/  FMUL R31, R31, R2 ;  /* 0x000000021f1f7220 */ /* 0x000fe40000400000 */
[----:B------:R-:W-:Y:S01]  /*1080*/  FMUL R2, R30, R13 ;  /* 0x0000000d1e027220 */ /* 0x000fe20000400000 */
[----:B------:R-:W-:Y:S02]  /*1090*/  SEL R13, R6, RZ, P1 ;  /* 0x000000ff060d7207 */ /* 0x000fe40000800000 */
[----:B--2---:R-:W-:Y:S02]  /*10a0*/  SEL R28, R28, RZ, P2 ;  /* 0x000000ff1c1c7207 */ /* 0x004fe40001000000 */
[----:B------:R-:W-:-:S02]  /*10b0*/  SEL R29, R29, RZ, P2 ;  /* 0x000000ff1d1d7207 */ /* 0x000fc40001000000 */
[----:B------:R-:W-:Y:S01]  /*10c0*/  SEL R8, R26, RZ, P1 ;  /* 0x000000ff1a087207 */ /* 0x000fe20000800000 */
[----:B------:R-:W-:Y:S01]  /*10d0*/  FADD R6, R28, -R19 ;  /* 0x800000131c067221 */ /* 0x000fe20000000000 */
[----:B------:R-:W-:Y:S01]  /*10e0*/  SEL R20, R47, RZ, P2 ;  /* 0x000000ff2f147207 */ /* 0x000fe20001000000 */
[----:B------:R-:W-:Y:S01]  /*10f0*/  FFMA R31, R14, R31, R17 ;  /* 0x0000001f0e1f7223 */ /* 0x000fe20000000011 */
[----:B------:R-:W-:Y:S01]  /*1100*/  SEL R14, R36, RZ, P2 ;  /* 0x000000ff240e7207 */ /* 0x000fe20001000000 */
[----:B------:R-:W-:Y:S01]  /*1110*/  FADD R8, R8, -R13 ;  /* 0x8000000d08087221 */ /* 0x000fe20000000000 */
[----:B------:R-:W-:Y:S01]  /*1120*/  FMUL R6, R39, R6 ;  /* 0x0000000627067220 */ /* 0x000fe20000400000 */
[----:B------:R-:W-:-:S03]  /*1130*/  FADD R13, R29, -R20 ;  /* 0x800000141d0d7221 */ /* 0x000fc60000000000 */
[----:B------:R-:W-:Y:S01]  /*1140*/  FFMA R14, R49, R6, R14 ;  /* 0x00000006310e7223 */ /* 0x000fe2000000000e */
[----:B------:R-:W-:Y:S01]  /*1150*/  FMUL R40, R40, R13 ;  /* 0x0000000d28287220 */ /* 0x000fe20000400000 */
[----:B------:R-:W-:-:S03]  /*1160*/  FSETP.GEU.AND P2, PT, R10, RZ, PT ;  /* 0x000000ff0a00720b */ /* 0x000fc60003f4e000 */
[----:B------:R-:W-:Y:S01]  /*1170*/  FFMA R33, R48, R40, R33 ;  /* 0x0000002830217223 */ /* 0x000fe20000000021 */
[----:B------:R-:W-:-:S04]  /*1180*/  FSETP.GEU.AND P3, PT, R14, RZ, PT ;  /* 0x000000ff0e00720b */ /* 0x000fc80003f6e000 */
[----:B------:R-:W-:Y:S02]  /*1190*/  FSEL R14, R14, RZ, P3 ;  /* 0x000000ff0e0e7208 */ /* 0x000fe40001800000 */
[----:B------:R-:W-:Y:S02]  /*11a0*/  FSETP.GEU.AND P3, PT, R33, RZ, PT ;  /* 0x000000ff2100720b */ /* 0x000fe40003f6e000 */
[----:B------:R-:W-:Y:S01]  /*11b0*/  FSEL R10, R10, RZ, P2 ;  /* 0x000000ff0a0a7208 */ /* 0x000fe20001000000 */
[----:B------:R-:W-:Y:S01]  /*11c0*/  FFMA R2, R15, R2, R18 ;  /* 0x000000020f027223 */ /* 0x000fe20000000012 */
[----:B------:R-:W-:Y:S02]  /*11d0*/  FSETP.GEU.AND P2, PT, R16, RZ, PT ;  /* 0x000000ff1000720b */ /* 0x000fe40003f4e000 */
[----:B------:R-:W-:Y:S02]  /*11e0*/  FSEL R33, R33, RZ, P3 ;  /* 0x000000ff21217208 */ /* 0x000fe40001800000 */
[----:B------:R-:W-:-:S02]  /*11f0*/  SEL R15, R4, RZ, P1 ;  /* 0x000000ff040f7207 */ /* 0x000fc40000800000 */
[----:B------:R-:W-:Y:S02]  /*1200*/  SEL R27, R27, RZ, P1 ;  /* 0x000000ff1b1b7207 */ /* 0x000fe40000800000 */
[----:B------:R-:W-:Y:S02]  /*1210*/  SEL R4, R11, RZ, P1 ;  /* 0x000000ff0b047207 */ /* 0x000fe40000800000 */
[----:B------:R-:W-:Y:S02]  /*1220*/  FSEL R11, R16, RZ, P2 ;  /* 0x000000ff100b7208 */ /* 0x000fe40001000000 */
[----:B------:R-:W-:Y:S02]  /*1230*/  @P0 FSEL R10, R14, RZ, P5 ;  /* 0x000000ff0e0a0208 */ /* 0x000fe40002800000 */
[----:B------:R-:W-:Y:S02]  /*1240*/  @P0 FSEL R11, R33, RZ, P5 ;  /* 0x000000ff210b0208 */ /* 0x000fe40002800000 */
[----:B------:R-:W-:Y:S01]  /*1250*/  ISETP.NE.AND P5, PT, R9, 0x4, PT ;  /* 0x000000040900780c */ /* 0x000fe20003fa5270 */
[----:B------:R-:W-:Y:S01]  /*1260*/  FADD R6, R27, -R12 ;  /* 0x8000000c1b067221 */ /* 0x000fe20000000000 */
[----:B------:R-:W-:Y:S01]  /*1270*/  FMUL R8, R41, R8 ;  /* 0x0000000829087220 */ /* 0x000fe20000400000 */
[----:B------:R-:W0:Y:S03]  /*1280*/  LDC.64 R12, c[0x0][0x2b0] ;  /* 0x0000ac00ff0c7b82 */ /* 0x000e260000000a00 */
[----:B------:R-:W-:Y:S01]  /*1290*/  FFMA R8, R15, R8, R4 ;  /* 0x000000080f087223 */ /* 0x000fe20000000004 */
[----:B------:R-:W-:-:S02]  /*12a0*/  SEL R15, R0, RZ, P1 ;  /* 0x000000ff000f7207 */ /* 0x000fc40000800000 */
[----:B------:R-:W-:Y:S02]  /*12b0*/  SEL R0, R7, RZ, P1 ;  /* 0x000000ff07007207 */ /* 0x000fe40000800000 */
[----:B------:R-:W-:Y:S02]  /*12c0*/  FSETP.GEU.AND P0, PT, R31, RZ, PT ;  /* 0x000000ff1f00720b */ /* 0x000fe40003f0e000 */
[C---:B------:R-:W-:Y:S02]  /*12d0*/  FSETP.GEU.AND P1, PT, R2.reuse, RZ, PT ;  /* 0x000000ff0200720b */ /* 0x040fe40003f2e000 */
[----:B------:R-:W-:Y:S01]  /*12e0*/  ISETP.GE.AND P2, PT, R3, 0x400, PT ;  /* 0x000004000300780c */ /* 0x000fe20003f46270 */
[----:B------:R-:W-:Y:S01]  /*12f0*/  FMUL R6, R23, R6 ;  /* 0x0000000617067220 */ /* 0x000fe20000400000 */
[----:B------:R-:W-:Y:S02]  /*1300*/  @!P5 FSEL R10, R31, RZ, P0 ;  /* 0x000000ff1f0ad208 */ /* 0x000fe40000000000 */
[----:B------:R-:W-:-:S02]  /*1310*/  @!P5 FSEL R11, R2, RZ, P1 ;  /* 0x000000ff020bd208 */ /* 0x000fc40000800000 */
[----:B------:R-:W-:Y:S01]  /*1320*/  ISETP.GE.AND P5, PT, R5, 0x4, PT ;  /* 0x000000040500780c */ /* 0x000fe20003fa6270 */
[----:B------:R-:W-:Y:S01]  /*1330*/  FFMA R6, R15, R6, R0 ;  /* 0x000000060f067223 */ /* 0x000fe20000000000 */
[----:B------:R-:W-:-:S04]  /*1340*/  FSETP.GEU.AND P0, PT, R8, RZ, PT ;  /* 0x000000ff0800720b */ /* 0x000fc80003f0e000 */
[----:B------:R-:W-:Y:S01]  /*1350*/  FSETP.GEU.AND P1, PT, R6, RZ, PT ;  /* 0x000000ff0600720b */ /* 0x000fe20003f2e000 */
[----:B0-----:R-:W-:-:S06]  /*1360*/  IMAD.WIDE R12, R3, 0x4, R12 ;  /* 0x00000004030c7825 */ /* 0x001fcc00078e020c */
[----:B------:R-:W-:Y:S02]  /*1370*/  @!P5 FSEL R10, R8, RZ, P0 ;  /* 0x000000ff080ad208 */ /* 0x000fe40000000000 */
[----:B------:R-:W-:Y:S01]  /*1380*/  @!P5 FSEL R11, R6, RZ, P1 ;  /* 0x000000ff060bd208 */ /* 0x000fe20000800000 */
[----:B------:R-:W-:Y:S06]  /*1390*/  @P2 EXIT ;  /* 0x000000000000294d */ /* 0x000fec0003800000 */
[----:B------:R-:W-:Y:S01]  /*13a0*/  STG.E.64 desc[UR4][R12.64], R10 ;  /* 0x0000000a0c007986 */ /* 0x000fe2000c101b04 */
[----:B------:R-:W-:Y:S05]  /*13b0*/  EXIT ;  /* 0x000000000000794d */ /* 0x000fea0003800000 */
.L_x_0:
[----:B------:R-:W-:-:S00]  /*13c0*/  BRA `(.L_x_0) ;  /* 0xfffffffc00fc7947 */ /* 0x000fc0000383ffff */
[----:B------:R-:W-:-:S00]  /*13d0*/  NOP ;  /* 0x0000000000007918 */ /* 0x000fc00000000000 */
        /* <DEDUP_REMOVED lines=10> */
.L_x_1:


//--------------------- .nv.global.init           --------------------------
	.section	.nv.global.init,"aw",@progbits
.nv.global.init:
	.type		_$_str,@object
	.size		_$_str,(_$_str_$_2 - _$_str)
_$_str:
        /*0000*/ 	.byte	0x5f, 0x5f, 0x43, 0x55, 0x44, 0x41, 0x5f, 0x46, 0x54, 0x5a, 0x00
	.type		_$_str_$_2,@object
	.size		_$_str_$_2,(.L_1 - _$_str_$_2)
_$_str_$_2:
        /*000b*/ 	.byte	0x5f, 0x5f, 0x43, 0x55, 0x44, 0x41, 0x5f, 0x50, 0x52, 0x45, 0x43, 0x5f, 0x53, 0x51, 0x52, 0x54
        /*001b*/ 	.byte	0x00
.L_1:


//--------------------- .nv.constant0.triton_poi_fused_cat_2 --------------------------
	.section	.nv.constant0.triton_poi_fused_cat_2,"a",@progbits
	.sectionflags	@""
	.align	4
.nv.constant0.triton_poi_fused_cat_2:
	.zero		700
